//
// Generated by NVIDIA NVVM Compiler
//
// Compiler Build ID: CL-36424714
// Cuda compilation tools, release 13.0, V13.0.88
// Based on NVVM 20.0.0
//

.version 9.0
.target sm_100
.address_size 64

	// .globl	_Z10reset_dataPiPKimm

.visible .entry _Z10reset_dataPiPKimm(
	.param .u64 .ptr .align 1 _Z10reset_dataPiPKimm_param_0,
	.param .u64 .ptr .align 1 _Z10reset_dataPiPKimm_param_1,
	.param .u64 _Z10reset_dataPiPKimm_param_2,
	.param .u64 _Z10reset_dataPiPKimm_param_3
)
{
	.reg .pred 	%p<4>;
	.reg .b32 	%r<11>;
	.reg .b64 	%rd<22>;

	ld.param.u64 	%rd12, [_Z10reset_dataPiPKimm_param_0];
	ld.param.u64 	%rd13, [_Z10reset_dataPiPKimm_param_1];
	ld.param.u64 	%rd10, [_Z10reset_dataPiPKimm_param_2];
	ld.param.u64 	%rd11, [_Z10reset_dataPiPKimm_param_3];
	cvta.to.global.u64 	%rd1, %rd12;
	cvta.to.global.u64 	%rd2, %rd13;
	mov.u32 	%r1, %ntid.x;
	mov.u32 	%r2, %ctaid.x;
	mov.u32 	%r3, %tid.x;
	mad.lo.s32 	%r4, %r1, %r2, %r3;
	cvt.u64.u32 	%rd20, %r4;
	mov.u32 	%r5, %nctaid.x;
	mul.lo.s32 	%r6, %r1, %r5;
	cvt.u64.u32 	%rd4, %r6;
	setp.le.u64 	%p1, %rd10, %rd20;
	@%p1 bra 	$L__BB0_5;
$L__BB0_1:
	or.b64  	%rd14, %rd20, %rd11;
	and.b64  	%rd15, %rd14, -4294967296;
	setp.ne.s64 	%p2, %rd15, 0;
	@%p2 bra 	$L__BB0_3;
	cvt.u32.u64 	%r7, %rd11;
	cvt.u32.u64 	%r8, %rd20;
	rem.u32 	%r9, %r8, %r7;
	cvt.u64.u32 	%rd21, %r9;
	bra.uni 	$L__BB0_4;
$L__BB0_3:
	rem.u64 	%rd21, %rd20, %rd11;
$L__BB0_4:
	shl.b64 	%rd16, %rd21, 2;
	add.s64 	%rd17, %rd2, %rd16;
	ld.global.u32 	%r10, [%rd17];
	shl.b64 	%rd18, %rd20, 2;
	add.s64 	%rd19, %rd1, %rd18;
	st.global.u32 	[%rd19], %r10;
	add.s64 	%rd20, %rd20, %rd4;
	setp.lt.u64 	%p3, %rd20, %rd10;
	@%p3 bra 	$L__BB0_1;
$L__BB0_5:
	ret;

}


// ===== COMPILED SASS (sm_100) =====

	.target	sm_100

	.elftype	@"ET_EXEC"


//--------------------- .note.nv.tkinfo           --------------------------
	.section	.note.nv.tkinfo,"",@"SHT_NOTE"
	.sectionflags	@"SHF_NOTE_NV_TKINFO"
	.tkinfo
        /*0018*/ 	.word	0x00000002
        /*0030*/ 	.string	""
        /*0030*/ 	.string	"ptxas"
        /*0030*/ 	.string	"Cuda compilation tools, release 13.0, V13.0.88"
        /*0030*/ 	.string	"Build cuda_13.0.r13.0/compiler.36424714_0"
        /*0030*/ 	.string	"-arch sm_100 -m 64 "



//--------------------- .note.nv.cuinfo           --------------------------
	.section	.note.nv.cuinfo,"",@"SHT_NOTE"
	.sectionflags	@"SHF_NOTE_NV_CUINFO"
        /*0018*/ 	.short	0x0002
        /*001a*/ 	.short	0x0064
        /*001c*/ 	.short	0x0082
	.zero		2


//--------------------- .nv.info                  --------------------------
	.section	.nv.info,"",@"SHT_CUDA_INFO"
	.align	4


	//----- nvinfo : EIATTR_REGCOUNT
	.align		4
        /*0000*/ 	.byte	0x04, 0x2f
        /*0002*/ 	.short	(.L_1 - .L_0)
	.align		4
.L_0:
        /*0004*/ 	.word	index@(_Z10reset_dataPiPKimm)
        /*0008*/ 	.word	0x00000014


	//----- nvinfo : EIATTR_FRAME_SIZE
	.align		4
.L_1:
        /*000c*/ 	.byte	0x04, 0x11
        /*000e*/ 	.short	(.L_3 - .L_2)
	.align		4
.L_2:
        /*0010*/ 	.word	index@($__internal_0_$__cuda_sm20_rem_u64)
        /*0014*/ 	.word	0x00000000


	//----- nvinfo : EIATTR_FRAME_SIZE
	.align		4
.L_3:
        /*0018*/ 	.byte	0x04, 0x11
        /*001a*/ 	.short	(.L_5 - .L_4)
	.align		4
.L_4:
        /*001c*/ 	.word	index@(_Z10reset_dataPiPKimm)
        /*0020*/ 	.word	0x00000000


	//----- nvinfo : EIATTR_MIN_STACK_SIZE
	.align		4
.L_5:
        /*0024*/ 	.byte	0x04, 0x12
        /*0026*/ 	.short	(.L_7 - .L_6)
	.align		4
.L_6:
        /*0028*/ 	.word	index@(_Z10reset_dataPiPKimm)
        /*002c*/ 	.word	0x00000000
.L_7:


//--------------------- .nv.compat                --------------------------
	.section	.nv.compat,"",@"SHT_CUDA_COMPAT_INFO"
	.align	4
        /*0000*/ 	.byte	0x02, 0x09, 0x00, 0x00, 0x02, 0x02, 0x01, 0x00, 0x02, 0x05, 0x05, 0x00, 0x03, 0x07, 0x01, 0x01
        /*0010*/ 	.byte	0x02, 0x03, 0x00, 0x00, 0x02, 0x06, 0x01, 0x00, 0x04, 0x0b, 0x08, 0x00, 0x09, 0x00, 0x00, 0x00
        /*0020*/ 	.byte	0x00, 0x00, 0x00, 0x00


//--------------------- .nv.info._Z10reset_dataPiPKimm --------------------------
	.section	.nv.info._Z10reset_dataPiPKimm,"",@"SHT_CUDA_INFO"
	.sectionflags	@""
	.align	4


	//----- nvinfo : EIATTR_CUDA_API_VERSION
	.align		4
        /*0000*/ 	.byte	0x04, 0x37
        /*0002*/ 	.short	(.L_9 - .L_8)
.L_8:
        /*0004*/ 	.word	0x00000082


	//----- nvinfo : EIATTR_KPARAM_INFO
	.align		4
.L_9:
        /*0008*/ 	.byte	0x04, 0x17
        /*000a*/ 	.short	(.L_11 - .L_10)
.L_10:
        /*000c*/ 	.word	0x00000000
        /*0010*/ 	.short	0x0003
        /*0012*/ 	.short	0x0018
        /*0014*/ 	.byte	0x00, 0xf0, 0x21, 0x00


	//----- nvinfo : EIATTR_KPARAM_INFO
	.align		4
.L_11:
        /*0018*/ 	.byte	0x04, 0x17
        /*001a*/ 	.short	(.L_13 - .L_12)
.L_12:
        /*001c*/ 	.word	0x00000000
        /*0020*/ 	.short	0x0002
        /*0022*/ 	.short	0x0010
        /*0024*/ 	.byte	0x00, 0xf0, 0x21, 0x00


	//----- nvinfo : EIATTR_KPARAM_INFO
	.align		4
.L_13:
        /*0028*/ 	.byte	0x04, 0x17
        /*002a*/ 	.short	(.L_15 - .L_14)
.L_14:
        /*002c*/ 	.word	0x00000000
        /*0030*/ 	.short	0x0001
        /*0032*/ 	.short	0x0008
        /*0034*/ 	.byte	0x00, 0xf5, 0x21, 0x00


	//----- nvinfo : EIATTR_KPARAM_INFO
	.align		4
.L_15:
        /*0038*/ 	.byte	0x04, 0x17
        /*003a*/ 	.short	(.L_17 - .L_16)
.L_16:
        /*003c*/ 	.word	0x00000000
        /*0040*/ 	.short	0x0000
        /*0042*/ 	.short	0x0000
        /*0044*/ 	.byte	0x00, 0xf5, 0x21, 0x00


	//----- nvinfo : EIATTR_SPARSE_MMA_MASK
	.align		4
.L_17:
        /*0048*/ 	.byte	0x03, 0x50
        /*004a*/ 	.short	0x0000


	//----- nvinfo : EIATTR_MAXREG_COUNT
	.align		4
        /*004c*/ 	.byte	0x03, 0x1b
        /*004e*/ 	.short	0x00ff


	//----- nvinfo : EIATTR_MERCURY_ISA_VERSION
	.align		4
        /*0050*/ 	.byte	0x03, 0x5f
        /*0052*/ 	.short	0x0101


	//----- nvinfo : EIATTR_VRC_CTA_INIT_COUNT
	.align		4
        /*0054*/ 	.byte	0x02, 0x4a
	.zero		1
	.zero		1


	//----- nvinfo : EIATTR_EXIT_INSTR_OFFSETS
	.align		4
        /*0058*/ 	.byte	0x04, 0x1c
        /*005a*/ 	.short	(.L_19 - .L_18)


	//   ....[0]....
.L_18:
        /*005c*/ 	.word	0x000000e0


	//   ....[1]....
        /*0060*/ 	.word	0x000003b0


	//----- nvinfo : EIATTR_CRS_STACK_SIZE
	.align		4
.L_19:
        /*0064*/ 	.byte	0x04, 0x1e
        /*0066*/ 	.short	(.L_21 - .L_20)
.L_20:
        /*0068*/ 	.word	0x00000000


	//----- nvinfo : EIATTR_CBANK_PARAM_SIZE
	.align		4
.L_21:
        /*006c*/ 	.byte	0x03, 0x19
        /*006e*/ 	.short	0x0020


	//----- nvinfo : EIATTR_PARAM_CBANK
	.align		4
        /*0070*/ 	.byte	0x04, 0x0a
        /*0072*/ 	.short	(.L_23 - .L_22)
	.align		4
.L_22:
        /*0074*/ 	.word	index@(.nv.constant0._Z10reset_dataPiPKimm)
        /*0078*/ 	.short	0x0380
        /*007a*/ 	.short	0x0020


	//----- nvinfo : EIATTR_SW_WAR
	.align		4
.L_23:
        /*007c*/ 	.byte	0x04, 0x36
        /*007e*/ 	.short	(.L_25 - .L_24)
.L_24:
        /*0080*/ 	.word	0x00000008
.L_25:


//--------------------- .nv.callgraph             --------------------------
	.section	.nv.callgraph,"",@"SHT_CUDA_CALLGRAPH"
	.align	4
	.sectionentsize	8
	.align		4
        /*0000*/ 	.word	0x00000000
	.align		4
        /*0004*/ 	.word	0xffffffff
	.align		4
        /*0008*/ 	.word	0x00000000
	.align		4
        /*000c*/ 	.word	0xfffffffe
	.align		4
        /*0010*/ 	.word	0x00000000
	.align		4
        /*0014*/ 	.word	0xfffffffd
	.align		4
        /*0018*/ 	.word	0x00000000
	.align		4
        /*001c*/ 	.word	0xfffffffc


//--------------------- .text._Z10reset_dataPiPKimm --------------------------
	.section	.text._Z10reset_dataPiPKimm,"ax",@progbits
	.align	128
        .global         _Z10reset_dataPiPKimm
        .type           _Z10reset_dataPiPKimm,@function
        .size           _Z10reset_dataPiPKimm,(.L_x_5 - _Z10reset_dataPiPKimm)
        .other          _Z10reset_dataPiPKimm,@"STO_CUDA_ENTRY STV_DEFAULT"
_Z10reset_dataPiPKimm:
.text._Z10reset_dataPiPKimm:
[----:B------:R-:W-:Y:S01]  /*0000*/  LDC R1, c[0x0][0x37c] ;  /* 0x0000df00ff017b82 */ /* 0x000fe20000000800 */
[----:B------:R-:W0:Y:S01]  /*0010*/  S2R R0, SR_CTAID.X ;  /* 0x0000000000007919 */ /* 0x000e220000002500 */
[----:B------:R-:W0:Y:S01]  /*0020*/  LDCU UR4, c[0x0][0x360] ;  /* 0x00006c00ff0477ac */ /* 0x000e220008000800 */
[----:B------:R-:W0:Y:S01]  /*0030*/  S2R R3, SR_TID.X ;  /* 0x0000000000037919 */ /* 0x000e220000002100 */
[----:B------:R-:W1:Y:S01]  /*0040*/  LDCU.64 UR6, c[0x0][0x390] ;  /* 0x00007200ff0677ac */ /* 0x000e620008000a00 */
[----:B------:R-:W2:Y:S01]  /*0050*/  LDCU UR5, c[0x0][0x370] ;  /* 0x00006e00ff0577ac */ /* 0x000ea20008000800 */
[----:B------:R-:W3:Y:S01]  /*0060*/  LDCU.64 UR14, c[0x0][0x390] ;  /* 0x00007200ff0e77ac */ /* 0x000ee20008000a00 */
[----:B------:R-:W4:Y:S01]  /*0070*/  LDCU.128 UR8, c[0x0][0x380] ;  /* 0x00007000ff0877ac */ /* 0x000f220008000c00 */
[----:B0-----:R-:W-:Y:S01]  /*0080*/  IMAD R0, R0, UR4, R3 ;  /* 0x0000000400007c24 */ /* 0x001fe2000f8e0203 */
[----:B--2---:R-:W-:-:S04]  /*0090*/  UIMAD UR4, UR4, UR5, URZ ;  /* 0x00000005040472a4 */ /* 0x004fc8000f8e02ff */
[----:B-1----:R-:W-:Y:S01]  /*00a0*/  ISETP.GE.U32.AND P0, PT, R0, UR6, PT ;  /* 0x0000000600007c0c */ /* 0x002fe2000bf06070 */
[----:B------:R-:W0:Y:S03]  /*00b0*/  LDCU UR6, c[0x0][0x39c] ;  /* 0x00007380ff0677ac */ /* 0x000e260008000800 */
[----:B------:R-:W-:Y:S01]  /*00c0*/  ISETP.GE.U32.AND.EX P0, PT, RZ, UR7, PT, P0 ;  /* 0x00000007ff007c0c */ /* 0x000fe2000bf06100 */
[----:B------:R-:W1:-:S12]  /*00d0*/  LDCU UR7, c[0x0][0x398] ;  /* 0x00007300ff0777ac */ /* 0x000e580008000800 */
[----:B01-34-:R-:W-:Y:S05]  /*00e0*/  @P0 EXIT ;  /* 0x000000000000094d */ /* 0x01bfea0003800000 */
[----:B------:R-:W0:Y:S01]  /*00f0*/  LDC.64 R10, c[0x0][0x358] ;  /* 0x0000d600ff0a7b82 */ /* 0x000e220000000a00 */
[----:B------:R-:W-:-:S07]  /*0100*/  IMAD.MOV.U32 R5, RZ, RZ, RZ ;  /* 0x000000ffff057224 */ /* 0x000fce00078e00ff */
.L_x_3:
[----:B-1----:R-:W-:Y:S01]  /*0110*/  LOP3.LUT R2, R5, UR6, RZ, 0xfc, !PT ;  /* 0x0000000605027c12 */ /* 0x002fe2000f8efcff */
[----:B------:R-:W-:Y:S03]  /*0120*/  BSSY.RECONVERGENT B0, `(.L_x_0) ;  /* 0x000001b000007945 */ /* 0x000fe60003800200 */
[----:B------:R-:W-:-:S13]  /*0130*/  ISETP.NE.U32.AND P0, PT, R2, RZ, PT ;  /* 0x000000ff0200720c */ /* 0x000fda0003f05070 */
[----:B------:R-:W-:Y:S05]  /*0140*/  @P0 BRA `(.L_x_1) ;  /* 0x0000000000500947 */ /* 0x000fea0003800000 */
[----:B------:R-:W1:Y:S01]  /*0150*/  I2F.U32.RP R4, UR7 ;  /* 0x0000000700047d06 */ /* 0x000e620008209000 */
[----:B------:R-:W-:-:S07]  /*0160*/  ISETP.NE.U32.AND P1, PT, RZ, UR7, PT ;  /* 0x00000007ff007c0c */ /* 0x000fce000bf25070 */
[----:B-1----:R-:W1:Y:S02]  /*0170*/  MUFU.RCP R4, R4 ;  /* 0x0000000400047308 */ /* 0x002e640000001000 */
[----:B-1----:R-:W-:-:S06]  /*0180*/  VIADD R2, R4, 0xffffffe ;  /* 0x0ffffffe04027836 */ /* 0x002fcc0000000000 */
[----:B------:R1:W2:Y:S02]  /*0190*/  F2I.FTZ.U32.TRUNC.NTZ R3, R2 ;  /* 0x0000000200037305 */ /* 0x0002a4000021f000 */
[----:B-1----:R-:W-:Y:S01]  /*01a0*/  IMAD.MOV.U32 R2, RZ, RZ, RZ ;  /* 0x000000ffff027224 */ /* 0x002fe200078e00ff */
[----:B--2---:R-:W-:-:S05]  /*01b0*/  IADD3 R7, PT, PT, RZ, -R3, RZ ;  /* 0x80000003ff077210 */ /* 0x004fca0007ffe0ff */
[----:B------:R-:W-:-:S04]  /*01c0*/  IMAD R7, R7, UR7, RZ ;  /* 0x0000000707077c24 */ /* 0x000fc8000f8e02ff */
[----:B------:R-:W-:-:S06]  /*01d0*/  IMAD.HI.U32 R3, R3, R7, R2 ;  /* 0x0000000703037227 */ /* 0x000fcc00078e0002 */
[----:B------:R-:W-:-:S04]  /*01e0*/  IMAD.HI.U32 R3, R3, R0, RZ ;  /* 0x0000000003037227 */ /* 0x000fc800078e00ff */
[----:B------:R-:W-:-:S04]  /*01f0*/  IMAD.MOV R3, RZ, RZ, -R3 ;  /* 0x000000ffff037224 */ /* 0x000fc800078e0a03 */
[----:B------:R-:W-:Y:S02]  /*0200*/  IMAD R6, R3, UR7, R0 ;  /* 0x0000000703067c24 */ /* 0x000fe4000f8e0200 */
[----:B------:R-:W-:-:S03]  /*0210*/  HFMA2 R3, -RZ, RZ, 0, 0 ;  /* 0x00000000ff037431 */ /* 0x000fc600000001ff */
[----:B------:R-:W-:-:S13]  /*0220*/  ISETP.GE.U32.AND P0, PT, R6, UR7, PT ;  /* 0x0000000706007c0c */ /* 0x000fda000bf06070 */
[----:B------:R-:W-:-:S04]  /*0230*/  @P0 IADD3 R6, PT, PT, R6, -UR7, RZ ;  /* 0x8000000706060c10 */ /* 0x000fc8000fffe0ff */
[----:B------:R-:W-:-:S13]  /*0240*/  ISETP.GE.U32.AND P0, PT, R6, UR7, PT ;  /* 0x0000000706007c0c */ /* 0x000fda000bf06070 */
[----:B------:R-:W-:Y:S01]  /*0250*/  @P0 VIADD R6, R6, -UR7 ;  /* 0x8000000706060c36 */ /* 0x000fe20008000000 */
[----:B------:R-:W-:-:S05]  /*0260*/  @!P1 LOP3.LUT R6, RZ, UR7, RZ, 0x33, !PT ;  /* 0x00000007ff069c12 */ /* 0x000fca000f8e33ff */
[----:B------:R-:W-:Y:S01]  /*0270*/  IMAD.MOV.U32 R2, RZ, RZ, R6 ;  /* 0x000000ffff027224 */ /* 0x000fe200078e0006 */
[----:B------:R-:W-:Y:S06]  /*0280*/  BRA `(.L_x_2) ;  /* 0x0000000000107947 */ /* 0x000fec0003800000 */
.L_x_1:
[----:B------:R-:W-:-:S07]  /*0290*/  MOV R4, 0x2b0 ;  /* 0x000002b000047802 */ /* 0x000fce0000000f00 */
[----:B0-----:R-:W-:Y:S05]  /*02a0*/  CALL.REL.NOINC `($__internal_0_$__cuda_sm20_rem_u64) ;  /* 0x0000000000447944 */ /* 0x001fea0003c00000 */
[----:B------:R-:W-:Y:S02]  /*02b0*/  IMAD.MOV.U32 R2, RZ, RZ, R6 ;  /* 0x000000ffff027224 */ /* 0x000fe400078e0006 */
[----:B------:R-:W-:-:S07]  /*02c0*/  IMAD.MOV.U32 R3, RZ, RZ, R7 ;  /* 0x000000ffff037224 */ /* 0x000fce00078e0007 */
.L_x_2:
[----:B------:R-:W-:Y:S05]  /*02d0*/  BSYNC.RECONVERGENT B0 ;  /* 0x0000000000007941 */ /* 0x000fea0003800200 */
.L_x_0:
[----:B0-----:R-:W-:Y:S02]  /*02e0*/  R2UR UR12, R10 ;  /* 0x000000000a0c72ca */ /* 0x001fe400000e0000 */
[----:B------:R-:W-:Y:S02]  /*02f0*/  R2UR UR13, R11 ;  /* 0x000000000b0d72ca */ /* 0x000fe400000e0000 */
[----:B------:R-:W-:-:S04]  /*0300*/  LEA R6, P0, R2, UR10, 0x2 ;  /* 0x0000000a02067c11 */ /* 0x000fc8000f8010ff */
[----:B------:R-:W-:-:S07]  /*0310*/  LEA.HI.X R7, R2, UR11, R3, 0x2, P0 ;  /* 0x0000000b02077c11 */ /* 0x000fce00080f1403 */
[----:B------:R-:W2:Y:S01]  /*0320*/  LDG.E R7, desc[UR12][R6.64] ;  /* 0x0000000c06077981 */ /* 0x000ea2000c1e1900 */
[----:B------:R-:W-:-:S04]  /*0330*/  LEA R2, P0, R0, UR8, 0x2 ;  /* 0x0000000800027c11 */ /* 0x000fc8000f8010ff */
[C---:B------:R-:W-:Y:S02]  /*0340*/  LEA.HI.X R3, R0.reuse, UR9, R5, 0x2, P0 ;  /* 0x0000000900037c11 */ /* 0x040fe400080f1405 */
[----:B------:R-:W-:-:S04]  /*0350*/  IADD3 R0, P0, PT, R0, UR4, RZ ;  /* 0x0000000400007c10 */ /* 0x000fc8000ff1e0ff */
[----:B------:R-:W-:Y:S02]  /*0360*/  IADD3.X R5, PT, PT, RZ, R5, RZ, P0, !PT ;  /* 0x00000005ff057210 */ /* 0x000fe400007fe4ff */
[----:B------:R-:W-:-:S04]  /*0370*/  ISETP.GE.U32.AND P0, PT, R0, UR14, PT ;  /* 0x0000000e00007c0c */ /* 0x000fc8000bf06070 */
[----:B------:R-:W-:Y:S01]  /*0380*/  ISETP.GE.U32.AND.EX P0, PT, R5, UR15, PT, P0 ;  /* 0x0000000f05007c0c */ /* 0x000fe2000bf06100 */
[----:B--2---:R1:W-:-:S12]  /*0390*/  STG.E desc[UR12][R2.64], R7 ;  /* 0x0000000702007986 */ /* 0x0043d8000c10190c */
[----:B------:R-:W-:Y:S05]  /*03a0*/  @!P0 BRA `(.L_x_3) ;  /* 0xfffffffc00588947 */ /* 0x000fea000383ffff */
[----:B------:R-:W-:Y:S05]  /*03b0*/  EXIT ;  /* 0x000000000000794d */ /* 0x000fea0003800000 */
        .weak           $__internal_0_$__cuda_sm20_rem_u64
        .type           $__internal_0_$__cuda_sm20_rem_u64,@function
        .size           $__internal_0_$__cuda_sm20_rem_u64,(.L_x_5 - $__internal_0_$__cuda_sm20_rem_u64)
$__internal_0_$__cuda_sm20_rem_u64:
[----:B------:R-:W0:Y:S01]  /*03c0*/  LDCU.64 UR12, c[0x0][0x398] ;  /* 0x00007300ff0c77ac */ /* 0x000e220008000a00 */
[----:B------:R-:W1:Y:S01]  /*03d0*/  LDC.64 R2, c[0x0][0x398] ;  /* 0x0000e600ff027b82 */ /* 0x000e620000000a00 */
[----:B0-----:R-:W0:Y:S08]  /*03e0*/  I2F.U64.RP R12, UR12 ;  /* 0x0000000c000c7d12 */ /* 0x001e300008309000 */
[----:B0-----:R-:W0:Y:S02]  /*03f0*/  MUFU.RCP R12, R12 ;  /* 0x0000000c000c7308 */ /* 0x001e240000001000 */
[----:B0-----:R-:W-:-:S06]  /*0400*/  VIADD R6, R12, 0x1ffffffe ;  /* 0x1ffffffe0c067836 */ /* 0x001fcc0000000000 */
[----:B------:R-:W1:Y:S02]  /*0410*/  F2I.U64.TRUNC R6, R6 ;  /* 0x0000000600067311 */ /* 0x000e64000020d800 */
[----:B-1----:R-:W-:-:S04]  /*0420*/  IMAD.WIDE.U32 R8, R6, R2, RZ ;  /* 0x0000000206087225 */ /* 0x002fc800078e00ff */
[----:B------:R-:W-:Y:S01]  /*0430*/  IMAD R9, R6, R3, R9 ;  /* 0x0000000306097224 */ /* 0x000fe200078e0209 */
[----:B------:R-:W-:-:S03]  /*0440*/  IADD3 R13, P0, PT, RZ, -R8, RZ ;  /* 0x80000008ff0d7210 */ /* 0x000fc60007f1e0ff */
[----:B------:R-:W-:Y:S02]  /*0450*/  IMAD R9, R7, R2, R9 ;  /* 0x0000000207097224 */ /* 0x000fe400078e0209 */
[----:B------:R-:W-:-:S04]  /*0460*/  IMAD.HI.U32 R8, R6, R13, RZ ;  /* 0x0000000d06087227 */ /* 0x000fc800078e00ff */
[----:B------:R-:W-:Y:S01]  /*0470*/  IMAD.X R15, RZ, RZ, ~R9, P0 ;  /* 0x000000ffff0f7224 */ /* 0x000fe200000e0e09 */
[----:B------:R-:W-:-:S03]  /*0480*/  MOV R9, R6 ;  /* 0x0000000600097202 */ /* 0x000fc60000000f00 */
[-C--:B------:R-:W-:Y:S02]  /*0490*/  IMAD R17, R7, R15.reuse, RZ ;  /* 0x0000000f07117224 */ /* 0x080fe400078e02ff */
[----:B------:R-:W-:-:S04]  /*04a0*/  IMAD.WIDE.U32 R8, P0, R6, R15, R8 ;  /* 0x0000000f06087225 */ /* 0x000fc80007800008 */
[----:B------:R-:W-:-:S04]  /*04b0*/  IMAD.HI.U32 R15, R7, R15, RZ ;  /* 0x0000000f070f7227 */ /* 0x000fc800078e00ff */
[----:B------:R-:W-:-:S05]  /*04c0*/  IMAD.HI.U32 R8, P1, R7, R13, R8 ;  /* 0x0000000d07087227 */ /* 0x000fca0007820008 */
[----:B------:R-:W-:Y:S01]  /*04d0*/  IADD3 R9, P2, PT, R17, R8, RZ ;  /* 0x0000000811097210 */ /* 0x000fe20007f5e0ff */
[----:B------:R-:W-:-:S04]  /*04e0*/  IMAD.X R8, R15, 0x1, R7, P0 ;  /* 0x000000010f087824 */ /* 0x000fc800000e0607 */
[----:B------:R-:W-:Y:S01]  /*04f0*/  IMAD.WIDE.U32 R6, R9, R2, RZ ;  /* 0x0000000209067225 */ /* 0x000fe200078e00ff */
[----:B------:R-:W-:-:S03]  /*0500*/  IADD3.X R13, PT, PT, RZ, RZ, R8, P2, P1 ;  /* 0x000000ffff0d7210 */ /* 0x000fc600017e2408 */
[----:B------:R-:W-:Y:S01]  /*0510*/  IMAD R7, R9, R3, R7 ;  /* 0x0000000309077224 */ /* 0x000fe200078e0207 */
[----:B------:R-:W-:-:S03]  /*0520*/  IADD3 R15, P0, PT, RZ, -R6, RZ ;  /* 0x80000006ff0f7210 */ /* 0x000fc60007f1e0ff */
[----:B------:R-:W-:Y:S02]  /*0530*/  IMAD R7, R13, R2, R7 ;  /* 0x000000020d077224 */ /* 0x000fe400078e0207 */
[----:B------:R-:W-:-:S04]  /*0540*/  IMAD.HI.U32 R8, R9, R15, RZ ;  /* 0x0000000f09087227 */ /* 0x000fc800078e00ff */
[----:B------:R-:W-:Y:S02]  /*0550*/  IMAD.X R6, RZ, RZ, ~R7, P0 ;  /* 0x000000ffff067224 */ /* 0x000fe400000e0e07 */
[----:B------:R-:W-:Y:S02]  /*0560*/  IMAD.MOV.U32 R7, RZ, RZ, RZ ;  /* 0x000000ffff077224 */ /* 0x000fe400078e00ff */
[----:B------:R-:W-:-:S04]  /*0570*/  IMAD.WIDE.U32 R8, P0, R9, R6, R8 ;  /* 0x0000000609087225 */ /* 0x000fc80007800008 */
[C---:B------:R-:W-:Y:S02]  /*0580*/  IMAD R12, R13.reuse, R6, RZ ;  /* 0x000000060d0c7224 */ /* 0x040fe400078e02ff */
[----:B------:R-:W-:-:S04]  /*0590*/  IMAD.HI.U32 R9, P1, R13, R15, R8 ;  /* 0x0000000f0d097227 */ /* 0x000fc80007820008 */
[----:B------:R-:W-:Y:S01]  /*05a0*/  IMAD.HI.U32 R6, R13, R6, RZ ;  /* 0x000000060d067227 */ /* 0x000fe200078e00ff */
[----:B------:R-:W-:-:S04]  /*05b0*/  IADD3 R9, P2, PT, R12, R9, RZ ;  /* 0x000000090c097210 */ /* 0x000fc80007f5e0ff */
[----:B------:R-:W-:Y:S01]  /*05c0*/  IADD3.X R13, PT, PT, R6, R13, RZ, P0, !PT ;  /* 0x0000000d060d7210 */ /* 0x000fe200007fe4ff */
[----:B------:R-:W-:-:S03]  /*05d0*/  IMAD.HI.U32 R6, R9, R0, RZ ;  /* 0x0000000009067227 */ /* 0x000fc600078e00ff */
[----:B------:R-:W-:Y:S01]  /*05e0*/  IADD3.X R13, PT, PT, RZ, RZ, R13, P2, P1 ;  /* 0x000000ffff0d7210 */ /* 0x000fe200017e240d */
[----:B------:R-:W-:-:S04]  /*05f0*/  IMAD.WIDE.U32 R6, R9, R5, R6 ;  /* 0x0000000509067225 */ /* 0x000fc800078e0006 */
[C---:B------:R-:W-:Y:S02]  /*0600*/  IMAD R9, R13.reuse, R5, RZ ;  /* 0x000000050d097224 */ /* 0x040fe400078e02ff */
[----:B------:R-:W-:-:S04]  /*0610*/  IMAD.HI.U32 R6, P0, R13, R0, R6 ;  /* 0x000000000d067227 */ /* 0x000fc80007800006 */
[----:B------:R-:W-:Y:S01]  /*0620*/  IMAD.HI.U32 R8, R13, R5, RZ ;  /* 0x000000050d087227 */ /* 0x000fe200078e00ff */
[----:B------:R-:W-:-:S03]  /*0630*/  IADD3 R9, P1, PT, R9, R6, RZ ;  /* 0x0000000609097210 */ /* 0x000fc60007f3e0ff */
[----:B------:R-:W-:Y:S02]  /*0640*/  IMAD.X R8, RZ, RZ, R8, P0 ;  /* 0x000000ffff087224 */ /* 0x000fe400000e0608 */
[----:B------:R-:W-:-:S03]  /*0650*/  IMAD.WIDE.U32 R6, R9, R2, RZ ;  /* 0x0000000209067225 */ /* 0x000fc600078e00ff */
[----:B------:R-:W-:Y:S01]  /*0660*/  IADD3.X R13, PT, PT, RZ, R8, RZ, P1, !PT ;  /* 0x00000008ff0d7210 */ /* 0x000fe20000ffe4ff */
[----:B------:R-:W-:Y:S01]  /*0670*/  IMAD R9, R9, R3, R7 ;  /* 0x0000000309097224 */ /* 0x000fe200078e0207 */
[----:B------:R-:W-:-:S03]  /*0680*/  IADD3 R7, P1, PT, -R6, R0, RZ ;  /* 0x0000000006077210 */ /* 0x000fc60007f3e1ff */
[-C--:B------:R-:W-:Y:S01]  /*0690*/  IMAD R6, R13, R2.reuse, R9 ;  /* 0x000000020d067224 */ /* 0x080fe200078e0209 */
[----:B------:R-:W-:-:S03]  /*06a0*/  ISETP.GE.U32.AND P0, PT, R7, R2, PT ;  /* 0x000000020700720c */ /* 0x000fc60003f06070 */
[----:B------:R-:W-:Y:S01]  /*06b0*/  IMAD.X R6, R5, 0x1, ~R6, P1 ;  /* 0x0000000105067824 */ /* 0x000fe200008e0e06 */
[----:B------:R-:W-:-:S04]  /*06c0*/  IADD3 R9, P1, PT, R7, -R2, RZ ;  /* 0x8000000207097210 */ /* 0x000fc80007f3e0ff */
[C---:B------:R-:W-:Y:S01]  /*06d0*/  ISETP.GE.U32.AND.EX P0, PT, R6.reuse, R3, PT, P0 ;  /* 0x000000030600720c */ /* 0x040fe20003f06100 */
[----:B------:R-:W-:Y:S01]  /*06e0*/  IMAD.X R8, R6, 0x1, ~R3, P1 ;  /* 0x0000000106087824 */ /* 0x000fe200008e0e03 */
[----:B------:R-:W-:Y:S02]  /*06f0*/  ISETP.NE.U32.AND P1, PT, R2, RZ, PT ;  /* 0x000000ff0200720c */ /* 0x000fe40003f25070 */
[----:B------:R-:W-:Y:S02]  /*0700*/  SEL R9, R9, R7, P0 ;  /* 0x0000000709097207 */ /* 0x000fe40000000000 */
[----:B------:R-:W-:Y:S02]  /*0710*/  SEL R8, R8, R6, P0 ;  /* 0x0000000608087207 */ /* 0x000fe40000000000 */
[CC--:B------:R-:W-:Y:S02]  /*0720*/  ISETP.GE.U32.AND P0, PT, R9.reuse, R2.reuse, PT ;  /* 0x000000020900720c */ /* 0x0c0fe40003f06070 */
[----:B------:R-:W-:Y:S01]  /*0730*/  IADD3 R6, P2, PT, R9, -R2, RZ ;  /* 0x8000000209067210 */ /* 0x000fe20007f5e0ff */
[----:B------:R-:W-:Y:S01]  /*0740*/  IMAD.MOV.U32 R2, RZ, RZ, R4 ;  /* 0x000000ffff027224 */ /* 0x000fe200078e0004 */
[----:B------:R-:W-:-:S02]  /*0750*/  ISETP.GE.U32.AND.EX P0, PT, R8, R3, PT, P0 ;  /* 0x000000030800720c */ /* 0x000fc40003f06100 */
[----:B------:R-:W-:Y:S02]  /*0760*/  IADD3.X R7, PT, PT, R8, ~R3, RZ, P2, !PT ;  /* 0x8000000308077210 */ /* 0x000fe400017fe4ff */
[----:B------:R-:W-:Y:S01]  /*0770*/  ISETP.NE.AND.EX P1, PT, R3, RZ, PT, P1 ;  /* 0x000000ff0300720c */ /* 0x000fe20003f25310 */
[----:B------:R-:W-:Y:S01]  /*0780*/  HFMA2 R3, -RZ, RZ, 0, 0 ;  /* 0x00000000ff037431 */ /* 0x000fe200000001ff */
[----:B------:R-:W-:Y:S02]  /*0790*/  SEL R6, R6, R9, P0 ;  /* 0x0000000906067207 */ /* 0x000fe40000000000 */
[----:B------:R-:W-:Y:S02]  /*07a0*/  SEL R7, R7, R8, P0 ;  /* 0x0000000807077207 */ /* 0x000fe40000000000 */
[----:B------:R-:W-:Y:S02]  /*07b0*/  SEL R6, R6, 0xffffffff, P1 ;  /* 0xffffffff06067807 */ /* 0x000fe40000800000 */
[----:B------:R-:W-:Y:S01]  /*07c0*/  SEL R7, R7, 0xffffffff, P1 ;  /* 0xffffffff07077807 */ /* 0x000fe20000800000 */
[----:B------:R-:W-:Y:S06]  /*07d0*/  RET.REL.NODEC R2 `(_Z10reset_dataPiPKimm) ;  /* 0xfffffff802087950 */ /* 0x000fec0003c3ffff */
.L_x_4:
[----:B------:R-:W-:-:S00]  /*07e0*/  BRA `(.L_x_4) ;  /* 0xfffffffc00fc7947 */ /* 0x000fc0000383ffff */
[----:B------:R-:W-:-:S00]  /*07f0*/  NOP ;  /* 0x0000000000007918 */ /* 0x000fc00000000000 */
        /* <DEDUP_REMOVED lines=8> */
.L_x_5:


//--------------------- .nv.shared.reserved.0     --------------------------
	.section	.nv.shared.reserved.0,"aw",@nobits
	.weak		__nv_reservedSMEM_offset_0_alias
	.size		__nv_reservedSMEM_offset_0_alias, 0, 64
	.other		__nv_reservedSMEM_offset_0_alias,@"STO_CUDA_RESERVED_SHARED STV_DEFAULT"
__nv_reservedSMEM_offset_0_alias:
	.zero		0
	.zero		64


//--------------------- .nv.constant0._Z10reset_dataPiPKimm --------------------------
	.section	.nv.constant0._Z10reset_dataPiPKimm,"a",@progbits
	.sectionflags	@""
	.align	4
.nv.constant0._Z10reset_dataPiPKimm:
	.zero		928


//--------------------- SYMBOLS --------------------------

	.type		.nv.reservedSmem.offset0,@object
	.size		.nv.reservedSmem.offset0,0x4
